//
// Generated by NVIDIA NVVM Compiler
//
// Compiler Build ID: CL-36424714
// Cuda compilation tools, release 13.0, V13.0.88
// Based on NVVM 20.0.0
//

.version 9.0
.target sm_100
.address_size 64

	// .globl	_Z6kernelPii

.visible .entry _Z6kernelPii(
	.param .u64 .ptr .align 1 _Z6kernelPii_param_0,
	.param .u32 _Z6kernelPii_param_1
)
{
	.reg .b32 	%r<7>;
	.reg .b64 	%rd<5>;

	ld.param.u64 	%rd1, [_Z6kernelPii_param_0];
	ld.param.u32 	%r1, [_Z6kernelPii_param_1];
	cvta.to.global.u64 	%rd2, %rd1;
	mov.u32 	%r2, %tid.x;
	mov.u32 	%r3, %ctaid.x;
	mov.u32 	%r4, %ntid.x;
	mad.lo.s32 	%r5, %r3, %r4, %r2;
	mad.lo.s32 	%r6, %r1, %r2, %r3;
	mul.wide.s32 	%rd3, %r5, 4;
	add.s64 	%rd4, %rd2, %rd3;
	st.global.u32 	[%rd4], %r6;
	ret;

}


// ===== COMPILED SASS (sm_100) =====

	.target	sm_100

	.elftype	@"ET_EXEC"


//--------------------- .note.nv.tkinfo           --------------------------
	.section	.note.nv.tkinfo,"",@"SHT_NOTE"
	.sectionflags	@"SHF_NOTE_NV_TKINFO"
	.tkinfo
        /*0018*/ 	.word	0x00000002
        /*0030*/ 	.string	""
        /*0030*/ 	.string	"ptxas"
        /*0030*/ 	.string	"Cuda compilation tools, release 13.0, V13.0.88"
        /*0030*/ 	.string	"Build cuda_13.0.r13.0/compiler.36424714_0"
        /*0030*/ 	.string	"-arch sm_100 -m 64 "



//--------------------- .note.nv.cuinfo           --------------------------
	.section	.note.nv.cuinfo,"",@"SHT_NOTE"
	.sectionflags	@"SHF_NOTE_NV_CUINFO"
        /*0018*/ 	.short	0x0002
        /*001a*/ 	.short	0x0064
        /*001c*/ 	.short	0x0082
	.zero		2


//--------------------- .nv.info                  --------------------------
	.section	.nv.info,"",@"SHT_CUDA_INFO"
	.align	4


	//----- nvinfo : EIATTR_REGCOUNT
	.align		4
        /*0000*/ 	.byte	0x04, 0x2f
        /*0002*/ 	.short	(.L_1 - .L_0)
	.align		4
.L_0:
        /*0004*/ 	.word	index@(_Z6kernelPii)
        /*0008*/ 	.word	0x0000000a


	//----- nvinfo : EIATTR_FRAME_SIZE
	.align		4
.L_1:
        /*000c*/ 	.byte	0x04, 0x11
        /*000e*/ 	.short	(.L_3 - .L_2)
	.align		4
.L_2:
        /*0010*/ 	.word	index@(_Z6kernelPii)
        /*0014*/ 	.word	0x00000000


	//----- nvinfo : EIATTR_MIN_STACK_SIZE
	.align		4
.L_3:
        /*0018*/ 	.byte	0x04, 0x12
        /*001a*/ 	.short	(.L_5 - .L_4)
	.align		4
.L_4:
        /*001c*/ 	.word	index@(_Z6kernelPii)
        /*0020*/ 	.word	0x00000000
.L_5:


//--------------------- .nv.compat                --------------------------
	.section	.nv.compat,"",@"SHT_CUDA_COMPAT_INFO"
	.align	4
        /*0000*/ 	.byte	0x02, 0x09, 0x00, 0x00, 0x02, 0x02, 0x01, 0x00, 0x02, 0x05, 0x05, 0x00, 0x03, 0x07, 0x01, 0x01
        /*0010*/ 	.byte	0x02, 0x03, 0x00, 0x00, 0x02, 0x06, 0x01, 0x00, 0x04, 0x0b, 0x08, 0x00, 0x09, 0x00, 0x00, 0x00
        /*0020*/ 	.byte	0x00, 0x00, 0x00, 0x00


//--------------------- .nv.info._Z6kernelPii     --------------------------
	.section	.nv.info._Z6kernelPii,"",@"SHT_CUDA_INFO"
	.sectionflags	@""
	.align	4


	//----- nvinfo : EIATTR_CUDA_API_VERSION
	.align		4
        /*0000*/ 	.byte	0x04, 0x37
        /*0002*/ 	.short	(.L_7 - .L_6)
.L_6:
        /*0004*/ 	.word	0x00000082


	//----- nvinfo : EIATTR_KPARAM_INFO
	.align		4
.L_7:
        /*0008*/ 	.byte	0x04, 0x17
        /*000a*/ 	.short	(.L_9 - .L_8)
.L_8:
        /*000c*/ 	.word	0x00000000
        /*0010*/ 	.short	0x0001
        /*0012*/ 	.short	0x0008
        /*0014*/ 	.byte	0x00, 0xf0, 0x11, 0x00


	//----- nvinfo : EIATTR_KPARAM_INFO
	.align		4
.L_9:
        /*0018*/ 	.byte	0x04, 0x17
        /*001a*/ 	.short	(.L_11 - .L_10)
.L_10:
        /*001c*/ 	.word	0x00000000
        /*0020*/ 	.short	0x0000
        /*0022*/ 	.short	0x0000
        /*0024*/ 	.byte	0x00, 0xf5, 0x21, 0x00


	//----- nvinfo : EIATTR_SPARSE_MMA_MASK
	.align		4
.L_11:
        /*0028*/ 	.byte	0x03, 0x50
        /*002a*/ 	.short	0x0000


	//----- nvinfo : EIATTR_MAXREG_COUNT
	.align		4
        /*002c*/ 	.byte	0x03, 0x1b
        /*002e*/ 	.short	0x00ff


	//----- nvinfo : EIATTR_MERCURY_ISA_VERSION
	.align		4
        /*0030*/ 	.byte	0x03, 0x5f
        /*0032*/ 	.short	0x0101


	//----- nvinfo : EIATTR_VRC_CTA_INIT_COUNT
	.align		4
        /*0034*/ 	.byte	0x02, 0x4a
	.zero		1
	.zero		1


	//----- nvinfo : EIATTR_EXIT_INSTR_OFFSETS
	.align		4
        /*0038*/ 	.byte	0x04, 0x1c
        /*003a*/ 	.short	(.L_13 - .L_12)


	//   ....[0]....
.L_12:
        /*003c*/ 	.word	0x000000b0


	//----- nvinfo : EIATTR_CBANK_PARAM_SIZE
	.align		4
.L_13:
        /*0040*/ 	.byte	0x03, 0x19
        /*0042*/ 	.short	0x000c


	//----- nvinfo : EIATTR_PARAM_CBANK
	.align		4
        /*0044*/ 	.byte	0x04, 0x0a
        /*0046*/ 	.short	(.L_15 - .L_14)
	.align		4
.L_14:
        /*0048*/ 	.word	index@(.nv.constant0._Z6kernelPii)
        /*004c*/ 	.short	0x0380
        /*004e*/ 	.short	0x000c


	//----- nvinfo : EIATTR_SW_WAR
	.align		4
.L_15:
        /*0050*/ 	.byte	0x04, 0x36
        /*0052*/ 	.short	(.L_17 - .L_16)
.L_16:
        /*0054*/ 	.word	0x00000008
.L_17:


//--------------------- .nv.callgraph             --------------------------
	.section	.nv.callgraph,"",@"SHT_CUDA_CALLGRAPH"
	.align	4
	.sectionentsize	8
	.align		4
        /*0000*/ 	.word	0x00000000
	.align		4
        /*0004*/ 	.word	0xffffffff
	.align		4
        /*0008*/ 	.word	0x00000000
	.align		4
        /*000c*/ 	.word	0xfffffffe
	.align		4
        /*0010*/ 	.word	0x00000000
	.align		4
        /*0014*/ 	.word	0xfffffffd
	.align		4
        /*0018*/ 	.word	0x00000000
	.align		4
        /*001c*/ 	.word	0xfffffffc


//--------------------- .text._Z6kernelPii        --------------------------
	.section	.text._Z6kernelPii,"ax",@progbits
	.align	128
        .global         _Z6kernelPii
        .type           _Z6kernelPii,@function
        .size           _Z6kernelPii,(.L_x_1 - _Z6kernelPii)
        .other          _Z6kernelPii,@"STO_CUDA_ENTRY STV_DEFAULT"
_Z6kernelPii:
.text._Z6kernelPii:
[----:B------:R-:W-:Y:S01]  /*0000*/  LDC R1, c[0x0][0x37c] ;  /* 0x0000df00ff017b82 */ /* 0x000fe20000000800 */
[----:B------:R-:W0:Y:S07]  /*0010*/  S2R R7, SR_TID.X ;  /* 0x0000000000077919 */ /* 0x000e2e0000002100 */
[----:B------:R-:W0:Y:S01]  /*0020*/  S2UR UR6, SR_CTAID.X ;  /* 0x00000000000679c3 */ /* 0x000e220000002500 */
[----:B------:R-:W1:Y:S07]  /*0030*/  LDCU.64 UR4, c[0x0][0x358] ;  /* 0x00006b00ff0477ac */ /* 0x000e6e0008000a00 */
[----:B------:R-:W0:Y:S08]  /*0040*/  LDC R0, c[0x0][0x360] ;  /* 0x0000d800ff007b82 */ /* 0x000e300000000800 */
[----:B------:R-:W2:Y:S08]  /*0050*/  LDC R4, c[0x0][0x388] ;  /* 0x0000e200ff047b82 */ /* 0x000eb00000000800 */
[----:B------:R-:W3:Y:S01]  /*0060*/  LDC.64 R2, c[0x0][0x380] ;  /* 0x0000e000ff027b82 */ /* 0x000ee20000000a00 */
[----:B0-----:R-:W-:-:S02]  /*0070*/  IMAD R5, R0, UR6, R7 ;  /* 0x0000000600057c24 */ /* 0x001fc4000f8e0207 */
[----:B--2---:R-:W-:Y:S02]  /*0080*/  IMAD R7, R7, R4, UR6 ;  /* 0x0000000607077e24 */ /* 0x004fe4000f8e0204 */
[----:B---3--:R-:W-:-:S05]  /*0090*/  IMAD.WIDE R2, R5, 0x4, R2 ;  /* 0x0000000405027825 */ /* 0x008fca00078e0202 */
[----:B-1----:R-:W-:Y:S01]  /*00a0*/  STG.E desc[UR4][R2.64], R7 ;  /* 0x0000000702007986 */ /* 0x002fe2000c101904 */
[----:B------:R-:W-:Y:S05]  /*00b0*/  EXIT ;  /* 0x000000000000794d */ /* 0x000fea0003800000 */
.L_x_0:
[----:B------:R-:W-:-:S00]  /*00c0*/  BRA `(.L_x_0) ;  /* 0xfffffffc00fc7947 */ /* 0x000fc0000383ffff */
[----:B------:R-:W-:-:S00]  /*00d0*/  NOP ;  /* 0x0000000000007918 */ /* 0x000fc00000000000 */
        /* <DEDUP_REMOVED lines=10> */
.L_x_1:


//--------------------- .nv.shared.reserved.0     --------------------------
	.section	.nv.shared.reserved.0,"aw",@nobits
	.weak		__nv_reservedSMEM_offset_0_alias
	.size		__nv_reservedSMEM_offset_0_alias, 0, 64
	.other		__nv_reservedSMEM_offset_0_alias,@"STO_CUDA_RESERVED_SHARED STV_DEFAULT"
__nv_reservedSMEM_offset_0_alias:
	.zero		0
	.zero		64


//--------------------- .nv.constant0._Z6kernelPii --------------------------
	.section	.nv.constant0._Z6kernelPii,"a",@progbits
	.sectionflags	@""
	.align	4
.nv.constant0._Z6kernelPii:
	.zero		908


//--------------------- SYMBOLS --------------------------

	.type		.nv.reservedSmem.offset0,@object
	.size		.nv.reservedSmem.offset0,0x4
